	.headerflags	@"EF_CUDA_TEXMODE_UNIFIED EF_CUDA_64BIT_ADDRESS EF_CUDA_ACCELERATORS EF_CUDA_SM90 EF_CUDA_VIRTUAL_SM(EF_CUDA_SM90)"
	.elftype	@"ET_EXEC"


//--------------------- .nv.info                  --------------------------
	.section	.nv.info,"",@"SHT_CUDA_INFO"
	.align	4


	//----- nvinfo : EIATTR_REGCOUNT
	.align		4
        /*0000*/ 	.byte	0x04, 0x2f
        /*0002*/ 	.short	(.L_1 - .L_0)
	.align		4
.L_0:
        /*0004*/ 	.word	index@(triton_poi_fused_mul_native_layer_norm_1)
        /*0008*/ 	.word	0x00000012


	//----- nvinfo : EIATTR_MIN_STACK_SIZE
	.align		4
.L_1:
        /*000c*/ 	.byte	0x04, 0x12
        /*000e*/ 	.short	(.L_3 - .L_2)
	.align		4
.L_2:
        /*0010*/ 	.word	index@(triton_poi_fused_mul_native_layer_norm_1)
        /*0014*/ 	.word	0x00000000


	//----- nvinfo : EIATTR_FRAME_SIZE
	.align		4
.L_3:
        /*0018*/ 	.byte	0x04, 0x11
        /*001a*/ 	.short	(.L_5 - .L_4)
	.align		4
.L_4:
        /*001c*/ 	.word	index@(triton_poi_fused_mul_native_layer_norm_1)
        /*0020*/ 	.word	0x00000000


	//----- nvinfo : EIATTR_MIN_STACK_SIZE
	.align		4
.L_5:
        /*0024*/ 	.byte	0x04, 0x12
        /*0026*/ 	.short	(.L_7 - .L_6)
	.align		4
.L_6:
        /*0028*/ 	.word	index@(triton_poi_fused_mul_native_layer_norm_1)
        /*002c*/ 	.word	0x00000000
.L_7:


//--------------------- .nv.info.triton_poi_fused_mul_native_layer_norm_1 --------------------------
	.section	.nv.info.triton_poi_fused_mul_native_layer_norm_1,"",@"SHT_CUDA_INFO"
	.sectionflags	@""
	.align	4


	//----- nvinfo : EIATTR_CUDA_API_VERSION
	.align		4
        /*0000*/ 	.byte	0x04, 0x37
        /*0002*/ 	.short	(.L_9 - .L_8)
.L_8:
        /*0004*/ 	.word	0x0000007c


	//----- nvinfo : EIATTR_KPARAM_INFO
	.align		4
.L_9:
        /*0008*/ 	.byte	0x04, 0x17
        /*000a*/ 	.short	(.L_11 - .L_10)
.L_10:
        /*000c*/ 	.word	0x00000000
        /*0010*/ 	.short	0x0005
        /*0012*/ 	.short	0x0028
        /*0014*/ 	.byte	0x00, 0xf0, 0x11, 0x00


	//----- nvinfo : EIATTR_KPARAM_INFO
	.align		4
.L_11:
        /*0018*/ 	.byte	0x04, 0x17
        /*001a*/ 	.short	(.L_13 - .L_12)
.L_12:
        /*001c*/ 	.word	0x00000000
        /*0020*/ 	.short	0x0004
        /*0022*/ 	.short	0x0020
        /*0024*/ 	.byte	0x00, 0xf4, 0x21, 0x00


	//----- nvinfo : EIATTR_KPARAM_INFO
	.align		4
.L_13:
        /*0028*/ 	.byte	0x04, 0x17
        /*002a*/ 	.short	(.L_15 - .L_14)
.L_14:
        /*002c*/ 	.word	0x00000000
        /*0030*/ 	.short	0x0003
        /*0032*/ 	.short	0x0018
        /*0034*/ 	.byte	0x00, 0xf4, 0x21, 0x00


	//----- nvinfo : EIATTR_KPARAM_INFO
	.align		4
.L_15:
        /*0038*/ 	.byte	0x04, 0x17
        /*003a*/ 	.short	(.L_17 - .L_16)
.L_16:
        /*003c*/ 	.word	0x00000000
        /*0040*/ 	.short	0x0002
        /*0042*/ 	.short	0x0010
        /*0044*/ 	.byte	0x00, 0xf4, 0x21, 0x00


	//----- nvinfo : EIATTR_KPARAM_INFO
	.align		4
.L_17:
        /*0048*/ 	.byte	0x04, 0x17
        /*004a*/ 	.short	(.L_19 - .L_18)
.L_18:
        /*004c*/ 	.word	0x00000000
        /*0050*/ 	.short	0x0001
        /*0052*/ 	.short	0x0008
        /*0054*/ 	.byte	0x00, 0xf4, 0x21, 0x00


	//----- nvinfo : EIATTR_KPARAM_INFO
	.align		4
.L_19:
        /*0058*/ 	.byte	0x04, 0x17
        /*005a*/ 	.short	(.L_21 - .L_20)
.L_20:
        /*005c*/ 	.word	0x00000000
        /*0060*/ 	.short	0x0000
        /*0062*/ 	.short	0x0000
        /*0064*/ 	.byte	0x00, 0xf4, 0x21, 0x00


	//----- nvinfo : EIATTR_SPARSE_MMA_MASK
	.align		4
.L_21:
        /*0068*/ 	.byte	0x03, 0x50
        /*006a*/ 	.short	0x0000


	//----- nvinfo : EIATTR_MAXREG_COUNT
	.align		4
        /*006c*/ 	.byte	0x03, 0x1b
        /*006e*/ 	.short	0x00ff


	//----- nvinfo : EIATTR_EXIT_INSTR_OFFSETS
	.align		4
        /*0070*/ 	.byte	0x04, 0x1c
        /*0072*/ 	.short	(.L_23 - .L_22)


	//   ....[0]....
.L_22:
        /*0074*/ 	.word	0x00000200


	//   ....[1]....
        /*0078*/ 	.word	0x00000220


	//----- nvinfo : EIATTR_REQNTID
	.align		4
.L_23:
        /*007c*/ 	.byte	0x04, 0x10
        /*007e*/ 	.short	(.L_25 - .L_24)
.L_24:
        /*0080*/ 	.word	0x00000080
        /*0084*/ 	.word	0x00000001
        /*0088*/ 	.word	0x00000001


	//----- nvinfo : EIATTR_CBANK_PARAM_SIZE
	.align		4
.L_25:
        /*008c*/ 	.byte	0x03, 0x19
        /*008e*/ 	.short	0x002c


	//----- nvinfo : EIATTR_PARAM_CBANK
	.align		4
        /*0090*/ 	.byte	0x04, 0x0a
        /*0092*/ 	.short	(.L_27 - .L_26)
	.align		4
.L_26:
        /*0094*/ 	.word	index@(.nv.constant0.triton_poi_fused_mul_native_layer_norm_1)
        /*0098*/ 	.short	0x0210
        /*009a*/ 	.short	0x002c


	//----- nvinfo : EIATTR_SW_WAR
	.align		4
.L_27:
        /*009c*/ 	.byte	0x04, 0x36
        /*009e*/ 	.short	(.L_29 - .L_28)
.L_28:
        /*00a0*/ 	.word	0x00000008
.L_29:


//--------------------- .nv.callgraph             --------------------------
	.section	.nv.callgraph,"",@"SHT_CUDA_CALLGRAPH"
	.align	4
	.sectionentsize	8
	.align		4
        /*0000*/ 	.word	0x00000000
	.align		4
        /*0004*/ 	.word	0xffffffff
	.align		4
        /*0008*/ 	.word	0x00000000
	.align		4
        /*000c*/ 	.word	0xfffffffe
	.align		4
        /*0010*/ 	.word	0x00000000
	.align		4
        /*0014*/ 	.word	0xfffffffd
	.align		4
        /*0018*/ 	.word	0x00000000
	.align		4
        /*001c*/ 	.word	0xfffffffc


//--------------------- .text.triton_poi_fused_mul_native_layer_norm_1 --------------------------
	.section	.text.triton_poi_fused_mul_native_layer_norm_1,"ax",@progbits
	.align	128
        .global         triton_poi_fused_mul_native_layer_norm_1
        .type           triton_poi_fused_mul_native_layer_norm_1,@function
        .size           triton_poi_fused_mul_native_layer_norm_1,(.L_x_1 - triton_poi_fused_mul_native_layer_norm_1)
        .other          triton_poi_fused_mul_native_layer_norm_1,@"STO_CUDA_ENTRY STV_DEFAULT"
triton_poi_fused_mul_native_layer_norm_1:
.text.triton_poi_fused_mul_native_layer_norm_1:
[----:B------:R-:W0:Y:S02]  /*0000*/  LDC R1, c[0x0][0x28] ;  /* 0x00000a00ff017b82 */ /* 0x000e240000000800 */
[----:B------:R-:W1:Y:S01]  /*0010*/  S2R R0, SR_TID.X ;  /* 0x0000000000007919 */ /* 0x000e620000002100 */
[----:B------:R-:W2:Y:S01]  /*0020*/  LDC.64 R8, c[0x0][0x210] ;  /* 0x00008400ff087b82 */ /* 0x000ea20000000a00 */
[----:B------:R-:W-:Y:S01]  /*0030*/  HFMA2.MMA R12, -RZ, RZ, 0, 0 ;  /* 0x00000000ff0c7435 */ /* 0x000fe200000001ff */
[----:B------:R-:W-:Y:S01]  /*0040*/  CS2R R14, SRZ ;  /* 0x00000000000e7805 */ /* 0x000fe2000001ff00 */
[----:B------:R-:W3:Y:S01]  /*0050*/  S2R R3, SR_CTAID.X ;  /* 0x0000000000037919 */ /* 0x000ee20000002500 */
[----:B------:R-:W-:-:S04]  /*0060*/  ULDC.64 UR4, c[0x0][0x208] ;  /* 0x0000820000047ab9 */ /* 0x000fc80000000a00 */
[----:B------:R-:W4:Y:S08]  /*0070*/  LDC.64 R6, c[0x0][0x218] ;  /* 0x00008600ff067b82 */ /* 0x000f300000000a00 */
[----:B------:R-:W5:Y:S01]  /*0080*/  LDC.64 R4, c[0x0][0x220] ;  /* 0x00008800ff047b82 */ /* 0x000f620000000a00 */
[----:B-1----:R-:W-:-:S04]  /*0090*/  LOP3.LUT R0, R0, 0x7f, RZ, 0xc0, !PT ;  /* 0x0000007f00007812 */ /* 0x002fc800078ec0ff */
[----:B---3--:R-:W-:-:S03]  /*00a0*/  LEA R0, R3, R0, 0x7 ;  /* 0x0000000003007211 */ /* 0x008fc600078e38ff */
[----:B------:R-:W1:Y:S01]  /*00b0*/  LDC.64 R2, c[0x0][0x228] ;  /* 0x00008a00ff027b82 */ /* 0x000e620000000a00 */
[----:B------:R-:W-:Y:S01]  /*00c0*/  SHF.R.S32.HI R11, RZ, 0x1f, R0 ;  /* 0x0000001fff0b7819 */ /* 0x000fe20000011400 */
[C---:B--2---:R-:W-:Y:S01]  /*00d0*/  IMAD.WIDE R8, R0.reuse, 0x4, R8 ;  /* 0x0000000400087825 */ /* 0x044fe200078e0208 */
[----:B------:R-:W-:Y:S02]  /*00e0*/  ISETP.GE.AND P0, PT, R0, 0x100, PT ;  /* 0x000001000000780c */ /* 0x000fe40003f06270 */
[----:B------:R-:W-:-:S04]  /*00f0*/  LEA.HI R11, R11, R0, RZ, 0x2 ;  /* 0x000000000b0b7211 */ /* 0x000fc800078f10ff */
[----:B------:R-:W-:Y:S02]  /*0100*/  SHF.R.S32.HI R13, RZ, 0x2, R11 ;  /* 0x00000002ff0d7819 */ /* 0x000fe4000001140b */
[----:B------:R-:W-:-:S03]  /*0110*/  LOP3.LUT R11, R11, 0xfffffffc, RZ, 0xc0, !PT ;  /* 0xfffffffc0b0b7812 */ /* 0x000fc600078ec0ff */
[C---:B----4-:R-:W-:Y:S01]  /*0120*/  IMAD.WIDE R6, R13.reuse, 0x4, R6 ;  /* 0x000000040d067825 */ /* 0x050fe200078e0206 */
[----:B------:R-:W-:Y:S01]  /*0130*/  IADD3 R11, R0, -R11, RZ ;  /* 0x8000000b000b7210 */ /* 0x000fe20007ffe0ff */
[----:B------:R2:W3:Y:S02]  /*0140*/  @!P0 LDG.E R12, desc[UR4][R8.64] ;  /* 0x00000004080c8981 */ /* 0x0004e4000c1e1900 */
[----:B-----5:R-:W-:Y:S01]  /*0150*/  IMAD.WIDE R4, R13, 0x4, R4 ;  /* 0x000000040d047825 */ /* 0x020fe200078e0204 */
[----:B------:R-:W-:Y:S01]  /*0160*/  MOV R13, RZ ;  /* 0x000000ff000d7202 */ /* 0x000fe20000000f00 */
[----:B------:R-:W3:Y:S02]  /*0170*/  @!P0 LDG.E.EL R15, desc[UR4][R6.64] ;  /* 0x00000004060f8981 */ /* 0x000ee4000c2e1900 */
[----:B-1----:R-:W-:-:S03]  /*0180*/  IMAD.WIDE R2, R11, 0x4, R2 ;  /* 0x000000040b027825 */ /* 0x002fc600078e0202 */
[----:B------:R-:W4:Y:S01]  /*0190*/  @!P0 LDG.E.EL R13, desc[UR4][R4.64] ;  /* 0x00000004040d8981 */ /* 0x000f22000c2e1900 */
[----:B------:R-:W2:Y:S03]  /*01a0*/  LDC.64 R10, c[0x0][0x230] ;  /* 0x00008c00ff0a7b82 */ /* 0x000ea60000000a00 */
[----:B------:R-:W5:Y:S01]  /*01b0*/  @!P0 LDG.E.EL R14, desc[UR4][R2.64] ;  /* 0x00000004020e8981 */ /* 0x000f62000c2e1900 */
[----:B--2---:R-:W-:-:S04]  /*01c0*/  IMAD.WIDE R8, R0, 0x4, R10 ;  /* 0x0000000400087825 */ /* 0x004fc800078e020a */
[----:B---3--:R-:W-:-:S04]  /*01d0*/  FADD R12, -R15, R12 ;  /* 0x0000000c0f0c7221 */ /* 0x008fc80000000100 */
[----:B----4-:R-:W-:-:S04]  /*01e0*/  FMUL R13, R12, R13 ;  /* 0x0000000d0c0d7220 */ /* 0x010fc80000400000 */
[----:B-----5:R-:W-:Y:S01]  /*01f0*/  FMUL R13, R13, R14 ;  /* 0x0000000e0d0d7220 */ /* 0x020fe20000400000 */
[----:B------:R-:W-:Y:S06]  /*0200*/  @P0 EXIT ;  /* 0x000000000000094d */ /* 0x000fec0003800000 */
[----:B------:R-:W-:Y:S01]  /*0210*/  STG.E desc[UR4][R8.64], R13 ;  /* 0x0000000d08007986 */ /* 0x000fe2000c101904 */
[----:B------:R-:W-:Y:S05]  /*0220*/  EXIT ;  /* 0x000000000000794d */ /* 0x000fea0003800000 */
.L_x_0:
[----:B------:R-:W-:-:S00]  /*0230*/  BRA `(.L_x_0) ;  /* 0xfffffffc00fc7947 */ /* 0x000fc0000383ffff */
[----:B------:R-:W-:-:S00]  /*0240*/  NOP ;  /* 0x0000000000007918 */ /* 0x000fc00000000000 */
        /* <DEDUP_REMOVED lines=11> */
.L_x_1:


//--------------------- .nv.constant0.triton_poi_fused_mul_native_layer_norm_1 --------------------------
	.section	.nv.constant0.triton_poi_fused_mul_native_layer_norm_1,"a",@progbits
	.sectionflags	@""
	.align	4
.nv.constant0.triton_poi_fused_mul_native_layer_norm_1:
	.zero		572
